//
// Generated by NVIDIA NVVM Compiler
//
// Compiler Build ID: CL-36424714
// Cuda compilation tools, release 13.0, V13.0.88
// Based on NVVM 20.0.0
//

.version 9.0
.target sm_100
.address_size 64

	// .globl	_Z14kernel_examplei
.extern .func  (.param .b32 func_retval0) vprintf
(
	.param .b64 vprintf_param_0,
	.param .b64 vprintf_param_1
)
;
.global .align 1 .b8 $str[27] = {91, 71, 80, 85, 93, 32, 72, 101, 108, 108, 111, 32, 102, 114, 111, 109, 32, 116, 104, 101, 32, 71, 80, 85, 33, 10};
.global .align 1 .b8 $str$1[23] = {91, 71, 80, 85, 93, 32, 84, 104, 101, 32, 118, 97, 108, 117, 101, 32, 105, 115, 32, 37, 100, 10};
.global .align 1 .b8 $str$2[51] = {91, 71, 80, 85, 93, 32, 98, 108, 111, 99, 107, 68, 105, 109, 32, 61, 32, 37, 100, 44, 32, 98, 108, 111, 99, 107, 73, 100, 32, 61, 32, 37, 100, 44, 32, 116, 104, 114, 101, 97, 100, 73, 100, 120, 32, 61, 32, 37, 100, 10};

.visible .entry _Z14kernel_examplei(
	.param .u32 _Z14kernel_examplei_param_0
)
{
	.local .align 8 .b8 	__local_depot0[16];
	.reg .b64 	%SP;
	.reg .b64 	%SPL;
	.reg .b32 	%r<11>;
	.reg .b64 	%rd<9>;

	mov.u64 	%SPL, __local_depot0;
	cvta.local.u64 	%SP, %SPL;
	ld.param.u32 	%r1, [_Z14kernel_examplei_param_0];
	add.u64 	%rd1, %SP, 0;
	add.u64 	%rd2, %SPL, 0;
	mov.u64 	%rd3, $str;
	cvta.global.u64 	%rd4, %rd3;
	{ // callseq 0, 0
	.param .b64 param0;
	st.param.b64 	[param0], %rd4;
	.param .b64 param1;
	st.param.b64 	[param1], 0;
	.param .b32 retval0;
	call.uni (retval0), 
	vprintf, 
	(
	param0, 
	param1
	);
	ld.param.b32 	%r2, [retval0];
	} // callseq 0
	st.local.u32 	[%rd2], %r1;
	mov.u64 	%rd5, $str$1;
	cvta.global.u64 	%rd6, %rd5;
	{ // callseq 1, 0
	.param .b64 param0;
	st.param.b64 	[param0], %rd6;
	.param .b64 param1;
	st.param.b64 	[param1], %rd1;
	.param .b32 retval0;
	call.uni (retval0), 
	vprintf, 
	(
	param0, 
	param1
	);
	ld.param.b32 	%r4, [retval0];
	} // callseq 1
	mov.u32 	%r6, %ntid.x;
	mov.u32 	%r7, %ctaid.x;
	mov.u32 	%r8, %tid.x;
	st.local.v2.u32 	[%rd2], {%r6, %r7};
	st.local.u32 	[%rd2+8], %r8;
	mov.u64 	%rd7, $str$2;
	cvta.global.u64 	%rd8, %rd7;
	{ // callseq 2, 0
	.param .b64 param0;
	st.param.b64 	[param0], %rd8;
	.param .b64 param1;
	st.param.b64 	[param1], %rd1;
	.param .b32 retval0;
	call.uni (retval0), 
	vprintf, 
	(
	param0, 
	param1
	);
	ld.param.b32 	%r9, [retval0];
	} // callseq 2
	ret;

}


// ===== COMPILED SASS (sm_100) =====

	.target	sm_100

	.elftype	@"ET_EXEC"


//--------------------- .note.nv.tkinfo           --------------------------
	.section	.note.nv.tkinfo,"",@"SHT_NOTE"
	.sectionflags	@"SHF_NOTE_NV_TKINFO"
	.tkinfo
        /*0018*/ 	.word	0x00000002
        /*0030*/ 	.string	""
        /*0030*/ 	.string	"ptxas"
        /*0030*/ 	.string	"Cuda compilation tools, release 13.0, V13.0.88"
        /*0030*/ 	.string	"Build cuda_13.0.r13.0/compiler.36424714_0"
        /*0030*/ 	.string	"-arch sm_100 -m 64 "



//--------------------- .note.nv.cuinfo           --------------------------
	.section	.note.nv.cuinfo,"",@"SHT_NOTE"
	.sectionflags	@"SHF_NOTE_NV_CUINFO"
        /*0018*/ 	.short	0x0002
        /*001a*/ 	.short	0x0064
        /*001c*/ 	.short	0x0082
	.zero		2


//--------------------- .nv.info                  --------------------------
	.section	.nv.info,"",@"SHT_CUDA_INFO"
	.align	4


	//----- nvinfo : EIATTR_REGCOUNT
	.align		4
        /*0000*/ 	.byte	0x04, 0x2f
        /*0002*/ 	.short	(.L_4 - .L_3)
	.align		4
.L_3:
        /*0004*/ 	.word	index@(_Z14kernel_examplei)
        /*0008*/ 	.word	0x00000018


	//----- nvinfo : EIATTR_FRAME_SIZE
	.align		4
.L_4:
        /*000c*/ 	.byte	0x04, 0x11
        /*000e*/ 	.short	(.L_6 - .L_5)
	.align		4
.L_5:
        /*0010*/ 	.word	index@(_Z14kernel_examplei)
        /*0014*/ 	.word	0x00000010


	//----- nvinfo : EIATTR_MIN_STACK_SIZE
	.align		4
.L_6:
        /*0018*/ 	.byte	0x04, 0x12
        /*001a*/ 	.short	(.L_8 - .L_7)
	.align		4
.L_7:
        /*001c*/ 	.word	index@(_Z14kernel_examplei)
        /*0020*/ 	.word	0x00000010
.L_8:


//--------------------- .nv.compat                --------------------------
	.section	.nv.compat,"",@"SHT_CUDA_COMPAT_INFO"
	.align	4
        /*0000*/ 	.byte	0x02, 0x09, 0x00, 0x00, 0x02, 0x02, 0x01, 0x00, 0x02, 0x05, 0x05, 0x00, 0x03, 0x07, 0x01, 0x01
        /*0010*/ 	.byte	0x02, 0x03, 0x00, 0x00, 0x02, 0x06, 0x01, 0x00, 0x04, 0x0b, 0x08, 0x00, 0x09, 0x00, 0x00, 0x00
        /*0020*/ 	.byte	0x00, 0x00, 0x00, 0x00


//--------------------- .nv.info._Z14kernel_examplei --------------------------
	.section	.nv.info._Z14kernel_examplei,"",@"SHT_CUDA_INFO"
	.sectionflags	@""
	.align	4


	//----- nvinfo : EIATTR_CUDA_API_VERSION
	.align		4
        /*0000*/ 	.byte	0x04, 0x37
        /*0002*/ 	.short	(.L_10 - .L_9)
.L_9:
        /*0004*/ 	.word	0x00000082


	//----- nvinfo : EIATTR_KPARAM_INFO
	.align		4
.L_10:
        /*0008*/ 	.byte	0x04, 0x17
        /*000a*/ 	.short	(.L_12 - .L_11)
.L_11:
        /*000c*/ 	.word	0x00000000
        /*0010*/ 	.short	0x0000
        /*0012*/ 	.short	0x0000
        /*0014*/ 	.byte	0x00, 0xf0, 0x11, 0x00


	//----- nvinfo : EIATTR_SPARSE_MMA_MASK
	.align		4
.L_12:
        /*0018*/ 	.byte	0x03, 0x50
        /*001a*/ 	.short	0x0000


	//----- nvinfo : EIATTR_MAXREG_COUNT
	.align		4
        /*001c*/ 	.byte	0x03, 0x1b
        /*001e*/ 	.short	0x00ff


	//----- nvinfo : EIATTR_EXTERNS
	.align		4
        /*0020*/ 	.byte	0x04, 0x0f
        /*0022*/ 	.short	(.L_14 - .L_13)


	//   ....[0]....
	.align		4
.L_13:
        /*0024*/ 	.word	index@(vprintf)


	//----- nvinfo : EIATTR_MERCURY_ISA_VERSION
	.align		4
.L_14:
        /*0028*/ 	.byte	0x03, 0x5f
        /*002a*/ 	.short	0x0101


	//----- nvinfo : EIATTR_VRC_CTA_INIT_COUNT
	.align		4
        /*002c*/ 	.byte	0x02, 0x4a
	.zero		1
	.zero		1


	//----- nvinfo : EIATTR_SYSCALL_OFFSETS
	.align		4
        /*0030*/ 	.byte	0x04, 0x46
        /*0032*/ 	.short	(.L_16 - .L_15)


	//   ....[0]....
.L_15:
        /*0034*/ 	.word	0x000000d0


	//   ....[1]....
        /*0038*/ 	.word	0x00000170


	//   ....[2]....
        /*003c*/ 	.word	0x00000240


	//----- nvinfo : EIATTR_EXIT_INSTR_OFFSETS
	.align		4
.L_16:
        /*0040*/ 	.byte	0x04, 0x1c
        /*0042*/ 	.short	(.L_18 - .L_17)


	//   ....[0]....
.L_17:
        /*0044*/ 	.word	0x00000250


	//----- nvinfo : EIATTR_CBANK_PARAM_SIZE
	.align		4
.L_18:
        /*0048*/ 	.byte	0x03, 0x19
        /*004a*/ 	.short	0x0004


	//----- nvinfo : EIATTR_PARAM_CBANK
	.align		4
        /*004c*/ 	.byte	0x04, 0x0a
        /*004e*/ 	.short	(.L_20 - .L_19)
	.align		4
.L_19:
        /*0050*/ 	.word	index@(.nv.constant0._Z14kernel_examplei)
        /*0054*/ 	.short	0x0380
        /*0056*/ 	.short	0x0004


	//----- nvinfo : EIATTR_SW_WAR
	.align		4
.L_20:
        /*0058*/ 	.byte	0x04, 0x36
        /*005a*/ 	.short	(.L_22 - .L_21)
.L_21:
        /*005c*/ 	.word	0x00000008
.L_22:


//--------------------- .nv.callgraph             --------------------------
	.section	.nv.callgraph,"",@"SHT_CUDA_CALLGRAPH"
	.align	4
	.sectionentsize	8
	.align		4
        /*0000*/ 	.word	0x00000000
	.align		4
        /*0004*/ 	.word	0xffffffff
	.align		4
        /*0008*/ 	.word	index@(_Z14kernel_examplei)
	.align		4
        /*000c*/ 	.word	index@(vprintf)
	.align		4
        /*0010*/ 	.word	0x00000000
	.align		4
        /*0014*/ 	.word	0xfffffffe
	.align		4
        /*0018*/ 	.word	0x00000000
	.align		4
        /*001c*/ 	.word	0xfffffffd
	.align		4
        /*0020*/ 	.word	0x00000000
	.align		4
        /*0024*/ 	.word	0xfffffffc


//--------------------- .nv.constant4             --------------------------
	.section	.nv.constant4,"a",@progbits
	.align	8
	.align		8
.nv.constant4:
        /*0000*/ 	.dword	vprintf
	.align		8
        /*0008*/ 	.dword	$str
	.align		8
        /*0010*/ 	.dword	$str$1
	.align		8
        /*0018*/ 	.dword	$str$2


//--------------------- .text._Z14kernel_examplei --------------------------
	.section	.text._Z14kernel_examplei,"ax",@progbits
	.align	128
        .global         _Z14kernel_examplei
        .type           _Z14kernel_examplei,@function
        .size           _Z14kernel_examplei,(.L_x_4 - _Z14kernel_examplei)
        .other          _Z14kernel_examplei,@"STO_CUDA_ENTRY STV_DEFAULT"
_Z14kernel_examplei:
.text._Z14kernel_examplei:
[----:B------:R-:W0:Y:S01]  /*0000*/  LDC R1, c[0x0][0x37c] ;  /* 0x0000df00ff017b82 */ /* 0x000e220000000800 */
[----:B------:R-:W-:Y:S01]  /*0010*/  MOV R17, 0x0 ;  /* 0x0000000000117802 */ /* 0x000fe20000000f00 */
[----:B------:R-:W1:Y:S01]  /*0020*/  LDCU UR4, c[0x0][0x2f8] ;  /* 0x00005f00ff0477ac */ /* 0x000e620008000800 */
[----:B0-----:R-:W-:Y:S01]  /*0030*/  VIADD R1, R1, 0xfffffff0 ;  /* 0xfffffff001017836 */ /* 0x001fe20000000000 */
[----:B------:R-:W-:-:S04]  /*0040*/  CS2R R6, SRZ ;  /* 0x0000000000067805 */ /* 0x000fc8000001ff00 */
[----:B------:R0:W2:Y:S01]  /*0050*/  LDC.64 R8, c[0x4][R17] ;  /* 0x0100000011087b82 */ /* 0x0000a20000000a00 */
[----:B------:R-:W3:Y:S01]  /*0060*/  LDCU.64 UR6, c[0x4][0x8] ;  /* 0x01000100ff0677ac */ /* 0x000ee20008000a00 */
[----:B------:R-:W4:Y:S01]  /*0070*/  LDCU UR5, c[0x0][0x2fc] ;  /* 0x00005f80ff0577ac */ /* 0x000f220008000800 */
[----:B-1----:R-:W-:Y:S01]  /*0080*/  IADD3 R16, P0, PT, R1, UR4, RZ ;  /* 0x0000000401107c10 */ /* 0x002fe2000ff1e0ff */
[----:B---3--:R-:W-:Y:S02]  /*0090*/  IMAD.U32 R4, RZ, RZ, UR6 ;  /* 0x00000006ff047e24 */ /* 0x008fe4000f8e00ff */
[----:B------:R-:W-:Y:S01]  /*00a0*/  IMAD.U32 R5, RZ, RZ, UR7 ;  /* 0x00000007ff057e24 */ /* 0x000fe2000f8e00ff */
[----:B0---4-:R-:W-:-:S09]  /*00b0*/  IADD3.X R2, PT, PT, RZ, UR5, RZ, P0, !PT ;  /* 0x00000005ff027c10 */ /* 0x011fd200087fe4ff */
[----:B------:R-:W-:-:S07]  /*00c0*/  LEPC R20, `(.L_x_0) ;  /* 0x000000001014794e */ /* 0x000fce0000000000 */
[----:B--2---:R-:W-:Y:S05]  /*00d0*/  CALL.ABS.NOINC R8 ;  /* 0x0000000008007343 */ /* 0x004fea0003c00000 */
.L_x_0:
[----:B------:R-:W0:Y:S01]  /*00e0*/  LDC R0, c[0x0][0x380] ;  /* 0x0000e000ff007b82 */ /* 0x000e220000000800 */
[----:B------:R-:W1:Y:S01]  /*00f0*/  LDCU.64 UR4, c[0x4][0x10] ;  /* 0x01000200ff0477ac */ /* 0x000e620008000a00 */
[----:B------:R-:W-:Y:S01]  /*0100*/  MOV R6, R16 ;  /* 0x0000001000067202 */ /* 0x000fe20000000f00 */
[----:B------:R-:W-:-:S05]  /*0110*/  IMAD.MOV.U32 R7, RZ, RZ, R2 ;  /* 0x000000ffff077224 */ /* 0x000fca00078e0002 */
[----:B------:R2:W3:Y:S01]  /*0120*/  LDC.64 R8, c[0x4][R17] ;  /* 0x0100000011087b82 */ /* 0x0004e20000000a00 */
[----:B-1----:R-:W-:Y:S02]  /*0130*/  IMAD.U32 R4, RZ, RZ, UR4 ;  /* 0x00000004ff047e24 */ /* 0x002fe4000f8e00ff */
[----:B------:R-:W-:Y:S01]  /*0140*/  IMAD.U32 R5, RZ, RZ, UR5 ;  /* 0x00000005ff057e24 */ /* 0x000fe2000f8e00ff */
[----:B0-----:R2:W-:Y:S06]  /*0150*/  STL [R1], R0 ;  /* 0x0000000001007387 */ /* 0x0015ec0000100800 */
[----:B------:R-:W-:-:S07]  /*0160*/  LEPC R20, `(.L_x_1) ;  /* 0x000000001014794e */ /* 0x000fce0000000000 */
[----:B--23--:R-:W-:Y:S05]  /*0170*/  CALL.ABS.NOINC R8 ;  /* 0x0000000008007343 */ /* 0x00cfea0003c00000 */
.L_x_1:
[----:B------:R-:W0:Y:S01]  /*0180*/  S2R R9, SR_CTAID.X ;  /* 0x0000000000097919 */ /* 0x000e220000002500 */
[----:B------:R-:W0:Y:S01]  /*0190*/  LDC R8, c[0x0][0x360] ;  /* 0x0000d800ff087b82 */ /* 0x000e220000000800 */
[----:B------:R-:W1:Y:S01]  /*01a0*/  LDCU.64 UR4, c[0x4][0x18] ;  /* 0x01000300ff0477ac */ /* 0x000e620008000a00 */
[----:B------:R-:W-:Y:S01]  /*01b0*/  IMAD.MOV.U32 R6, RZ, RZ, R16 ;  /* 0x000000ffff067224 */ /* 0x000fe200078e0010 */
[----:B------:R-:W2:Y:S01]  /*01c0*/  S2R R0, SR_TID.X ;  /* 0x0000000000007919 */ /* 0x000ea20000002100 */
[----:B------:R-:W-:-:S04]  /*01d0*/  MOV R7, R2 ;  /* 0x0000000200077202 */ /* 0x000fc80000000f00 */
[----:B------:R3:W4:Y:S01]  /*01e0*/  LDC.64 R10, c[0x4][R17] ;  /* 0x01000000110a7b82 */ /* 0x0007220000000a00 */
[----:B-1----:R-:W-:Y:S01]  /*01f0*/  IMAD.U32 R4, RZ, RZ, UR4 ;  /* 0x00000004ff047e24 */ /* 0x002fe2000f8e00ff */
[----:B------:R-:W-:Y:S01]  /*0200*/  MOV R5, UR5 ;  /* 0x0000000500057c02 */ /* 0x000fe20008000f00 */
[----:B0-----:R3:W-:Y:S04]  /*0210*/  STL.64 [R1], R8 ;  /* 0x0000000801007387 */ /* 0x0017e80000100a00 */
[----:B--2---:R3:W-:Y:S02]  /*0220*/  STL [R1+0x8], R0 ;  /* 0x0000080001007387 */ /* 0x0047e40000100800 */
[----:B------:R-:W-:-:S07]  /*0230*/  LEPC R20, `(.L_x_2) ;  /* 0x000000001014794e */ /* 0x000fce0000000000 */
[----:B---34-:R-:W-:Y:S05]  /*0240*/  CALL.ABS.NOINC R10 ;  /* 0x000000000a007343 */ /* 0x018fea0003c00000 */
.L_x_2:
[----:B------:R-:W-:Y:S05]  /*0250*/  EXIT ;  /* 0x000000000000794d */ /* 0x000fea0003800000 */
.L_x_3:
[----:B------:R-:W-:-:S00]  /*0260*/  BRA `(.L_x_3) ;  /* 0xfffffffc00fc7947 */ /* 0x000fc0000383ffff */
[----:B------:R-:W-:-:S00]  /*0270*/  NOP ;  /* 0x0000000000007918 */ /* 0x000fc00000000000 */
        /* <DEDUP_REMOVED lines=8> */
.L_x_4:


//--------------------- .nv.global.init           --------------------------
	.section	.nv.global.init,"aw",@progbits
.nv.global.init:
	.type		$str$1,@object
	.size		$str$1,($str - $str$1)
$str$1:
        /*0000*/ 	.byte	0x5b, 0x47, 0x50, 0x55, 0x5d, 0x20, 0x54, 0x68, 0x65, 0x20, 0x76, 0x61, 0x6c, 0x75, 0x65, 0x20
        /*0010*/ 	.byte	0x69, 0x73, 0x20, 0x25, 0x64, 0x0a, 0x00
	.type		$str,@object
	.size		$str,($str$2 - $str)
$str:
        /*0017*/ 	.byte	0x5b, 0x47, 0x50, 0x55, 0x5d, 0x20, 0x48, 0x65, 0x6c, 0x6c, 0x6f, 0x20, 0x66, 0x72, 0x6f, 0x6d
        /*0027*/ 	.byte	0x20, 0x74, 0x68, 0x65, 0x20, 0x47, 0x50, 0x55, 0x21, 0x0a, 0x00
	.type		$str$2,@object
	.size		$str$2,(.L_2 - $str$2)
$str$2:
        /*0032*/ 	.byte	0x5b, 0x47, 0x50, 0x55, 0x5d, 0x20, 0x62, 0x6c, 0x6f, 0x63, 0x6b, 0x44, 0x69, 0x6d, 0x20, 0x3d
        /*0042*/ 	.byte	0x20, 0x25, 0x64, 0x2c, 0x20, 0x62, 0x6c, 0x6f, 0x63, 0x6b, 0x49, 0x64, 0x20, 0x3d, 0x20, 0x25
        /*0052*/ 	.byte	0x64, 0x2c, 0x20, 0x74, 0x68, 0x72, 0x65, 0x61, 0x64, 0x49, 0x64, 0x78, 0x20, 0x3d, 0x20, 0x25
        /*0062*/ 	.byte	0x64, 0x0a, 0x00
.L_2:


//--------------------- .nv.shared.reserved.0     --------------------------
	.section	.nv.shared.reserved.0,"aw",@nobits
	.weak		__nv_reservedSMEM_offset_0_alias
	.size		__nv_reservedSMEM_offset_0_alias, 0, 64
	.other		__nv_reservedSMEM_offset_0_alias,@"STO_CUDA_RESERVED_SHARED STV_DEFAULT"
__nv_reservedSMEM_offset_0_alias:
	.zero		0
	.zero		64


//--------------------- .nv.constant0._Z14kernel_examplei --------------------------
	.section	.nv.constant0._Z14kernel_examplei,"a",@progbits
	.sectionflags	@""
	.align	4
.nv.constant0._Z14kernel_examplei:
	.zero		900


//--------------------- SYMBOLS --------------------------

	.type		.nv.reservedSmem.offset0,@object
	.size		.nv.reservedSmem.offset0,0x4
	.type		vprintf,@function
